	.headerflags	@"EF_CUDA_TEXMODE_UNIFIED EF_CUDA_64BIT_ADDRESS EF_CUDA_ACCELERATORS EF_CUDA_SM90 EF_CUDA_VIRTUAL_SM(EF_CUDA_SM90)"
	.elftype	@"ET_EXEC"


//--------------------- .nv.info                  --------------------------
	.section	.nv.info,"",@"SHT_CUDA_INFO"
	.align	4


	//----- nvinfo : EIATTR_REGCOUNT
	.align		4
        /*0000*/ 	.byte	0x04, 0x2f
        /*0002*/ 	.short	(.L_1 - .L_0)
	.align		4
.L_0:
        /*0004*/ 	.word	index@(triton_poi_fused_add_div_hardtanh_mul_24)
        /*0008*/ 	.word	0x0000000c


	//----- nvinfo : EIATTR_MIN_STACK_SIZE
	.align		4
.L_1:
        /*000c*/ 	.byte	0x04, 0x12
        /*000e*/ 	.short	(.L_3 - .L_2)
	.align		4
.L_2:
        /*0010*/ 	.word	index@(triton_poi_fused_add_div_hardtanh_mul_24)
        /*0014*/ 	.word	0x00000000


	//----- nvinfo : EIATTR_FRAME_SIZE
	.align		4
.L_3:
        /*0018*/ 	.byte	0x04, 0x11
        /*001a*/ 	.short	(.L_5 - .L_4)
	.align		4
.L_4:
        /*001c*/ 	.word	index@(triton_poi_fused_add_div_hardtanh_mul_24)
        /*0020*/ 	.word	0x00000000


	//----- nvinfo : EIATTR_MIN_STACK_SIZE
	.align		4
.L_5:
        /*0024*/ 	.byte	0x04, 0x12
        /*0026*/ 	.short	(.L_7 - .L_6)
	.align		4
.L_6:
        /*0028*/ 	.word	index@(triton_poi_fused_add_div_hardtanh_mul_24)
        /*002c*/ 	.word	0x00000000
.L_7:


//--------------------- .nv.info.triton_poi_fused_add_div_hardtanh_mul_24 --------------------------
	.section	.nv.info.triton_poi_fused_add_div_hardtanh_mul_24,"",@"SHT_CUDA_INFO"
	.sectionflags	@""
	.align	4


	//----- nvinfo : EIATTR_CUDA_API_VERSION
	.align		4
        /*0000*/ 	.byte	0x04, 0x37
        /*0002*/ 	.short	(.L_9 - .L_8)
.L_8:
        /*0004*/ 	.word	0x0000007c


	//----- nvinfo : EIATTR_KPARAM_INFO
	.align		4
.L_9:
        /*0008*/ 	.byte	0x04, 0x17
        /*000a*/ 	.short	(.L_11 - .L_10)
.L_10:
        /*000c*/ 	.word	0x00000000
        /*0010*/ 	.short	0x0003
        /*0012*/ 	.short	0x0018
        /*0014*/ 	.byte	0x00, 0xf0, 0x11, 0x00


	//----- nvinfo : EIATTR_KPARAM_INFO
	.align		4
.L_11:
        /*0018*/ 	.byte	0x04, 0x17
        /*001a*/ 	.short	(.L_13 - .L_12)
.L_12:
        /*001c*/ 	.word	0x00000000
        /*0020*/ 	.short	0x0002
        /*0022*/ 	.short	0x0010
        /*0024*/ 	.byte	0x00, 0xf4, 0x21, 0x00


	//----- nvinfo : EIATTR_KPARAM_INFO
	.align		4
.L_13:
        /*0028*/ 	.byte	0x04, 0x17
        /*002a*/ 	.short	(.L_15 - .L_14)
.L_14:
        /*002c*/ 	.word	0x00000000
        /*0030*/ 	.short	0x0001
        /*0032*/ 	.short	0x0008
        /*0034*/ 	.byte	0x00, 0xf4, 0x21, 0x00


	//----- nvinfo : EIATTR_KPARAM_INFO
	.align		4
.L_15:
        /*0038*/ 	.byte	0x04, 0x17
        /*003a*/ 	.short	(.L_17 - .L_16)
.L_16:
        /*003c*/ 	.word	0x00000000
        /*0040*/ 	.short	0x0000
        /*0042*/ 	.short	0x0000
        /*0044*/ 	.byte	0x00, 0xf4, 0x21, 0x00


	//----- nvinfo : EIATTR_SPARSE_MMA_MASK
	.align		4
.L_17:
        /*0048*/ 	.byte	0x03, 0x50
        /*004a*/ 	.short	0x0000


	//----- nvinfo : EIATTR_MAXREG_COUNT
	.align		4
        /*004c*/ 	.byte	0x03, 0x1b
        /*004e*/ 	.short	0x00ff


	//----- nvinfo : EIATTR_EXIT_INSTR_OFFSETS
	.align		4
        /*0050*/ 	.byte	0x04, 0x1c
        /*0052*/ 	.short	(.L_19 - .L_18)


	//   ....[0]....
.L_18:
        /*0054*/ 	.word	0x00000290


	//   ....[1]....
        /*0058*/ 	.word	0x000002b0


	//----- nvinfo : EIATTR_REQNTID
	.align		4
.L_19:
        /*005c*/ 	.byte	0x04, 0x10
        /*005e*/ 	.short	(.L_21 - .L_20)
.L_20:
        /*0060*/ 	.word	0x00000080
        /*0064*/ 	.word	0x00000001
        /*0068*/ 	.word	0x00000001


	//----- nvinfo : EIATTR_CBANK_PARAM_SIZE
	.align		4
.L_21:
        /*006c*/ 	.byte	0x03, 0x19
        /*006e*/ 	.short	0x001c


	//----- nvinfo : EIATTR_PARAM_CBANK
	.align		4
        /*0070*/ 	.byte	0x04, 0x0a
        /*0072*/ 	.short	(.L_23 - .L_22)
	.align		4
.L_22:
        /*0074*/ 	.word	index@(.nv.constant0.triton_poi_fused_add_div_hardtanh_mul_24)
        /*0078*/ 	.short	0x0210
        /*007a*/ 	.short	0x001c


	//----- nvinfo : EIATTR_SW_WAR
	.align		4
.L_23:
        /*007c*/ 	.byte	0x04, 0x36
        /*007e*/ 	.short	(.L_25 - .L_24)
.L_24:
        /*0080*/ 	.word	0x00000008
.L_25:


//--------------------- .nv.callgraph             --------------------------
	.section	.nv.callgraph,"",@"SHT_CUDA_CALLGRAPH"
	.align	4
	.sectionentsize	8
	.align		4
        /*0000*/ 	.word	0x00000000
	.align		4
        /*0004*/ 	.word	0xffffffff
	.align		4
        /*0008*/ 	.word	0x00000000
	.align		4
        /*000c*/ 	.word	0xfffffffe
	.align		4
        /*0010*/ 	.word	0x00000000
	.align		4
        /*0014*/ 	.word	0xfffffffd
	.align		4
        /*0018*/ 	.word	0x00000000
	.align		4
        /*001c*/ 	.word	0xfffffffc


//--------------------- .text.triton_poi_fused_add_div_hardtanh_mul_24 --------------------------
	.section	.text.triton_poi_fused_add_div_hardtanh_mul_24,"ax",@progbits
	.align	128
        .global         triton_poi_fused_add_div_hardtanh_mul_24
        .type           triton_poi_fused_add_div_hardtanh_mul_24,@function
        .size           triton_poi_fused_add_div_hardtanh_mul_24,(.L_x_1 - triton_poi_fused_add_div_hardtanh_mul_24)
        .other          triton_poi_fused_add_div_hardtanh_mul_24,@"STO_CUDA_ENTRY STV_DEFAULT"
triton_poi_fused_add_div_hardtanh_mul_24:
.text.triton_poi_fused_add_div_hardtanh_mul_24:
[----:B------:R-:W0:Y:S02]  /*0000*/  LDC R1, c[0x0][0x28] ;  /* 0x00000a00ff017b82 */ /* 0x000e240000000800 */
[----:B------:R-:W1:Y:S01]  /*0010*/  S2R R2, SR_TID.X ;  /* 0x0000000000027919 */ /* 0x000e620000002100 */
[----:B------:R-:W2:Y:S01]  /*0020*/  LDC.64 R6, c[0x0][0x218] ;  /* 0x00008600ff067b82 */ /* 0x000ea20000000a00 */
[----:B------:R-:W-:Y:S01]  /*0030*/  ULDC.64 UR4, c[0x0][0x208] ;  /* 0x0000820000047ab9 */ /* 0x000fe20000000a00 */
[----:B------:R-:W3:Y:S01]  /*0040*/  S2R R3, SR_CTAID.X ;  /* 0x0000000000037919 */ /* 0x000ee20000002500 */
[----:B-1----:R-:W-:-:S05]  /*0050*/  LOP3.LUT R2, R2, 0x7f, RZ, 0xc0, !PT ;  /* 0x0000007f02027812 */ /* 0x002fca00078ec0ff */
[----:B---3--:R-:W-:Y:S02]  /*0060*/  IMAD R3, R3, 0x80, R2 ;  /* 0x0000008003037824 */ /* 0x008fe400078e0202 */
[----:B------:R-:W-:-:S03]  /*0070*/  IMAD.MOV.U32 R2, RZ, RZ, RZ ;  /* 0x000000ffff027224 */ /* 0x000fc600078e00ff */
[C---:B------:R-:W-:Y:S01]  /*0080*/  ISETP.GE.AND P0, PT, R3.reuse, 0x3c00, PT ;  /* 0x00003c000300780c */ /* 0x040fe20003f06270 */
[----:B------:R-:W-:-:S05]  /*0090*/  IMAD.HI R0, R3, -0x77777777, R2 ;  /* 0x8888888903007827 */ /* 0x000fca00078e0202 */
[----:B------:R-:W-:-:S04]  /*00a0*/  SHF.R.U32.HI R5, RZ, 0x1f, R0 ;  /* 0x0000001fff057819 */ /* 0x000fc80000011600 */
[CC--:B------:R-:W-:Y:S02]  /*00b0*/  LEA.HI.SX32 R2, R0.reuse, R5.reuse, 0x19 ;  /* 0x0000000500027211 */ /* 0x0c0fe400078fcaff */
[----:B------:R-:W-:-:S03]  /*00c0*/  LEA.HI.SX32 R5, R0, R5, 0x15 ;  /* 0x0000000500057211 */ /* 0x000fc600078faaff */
[----:B------:R-:W-:-:S04]  /*00d0*/  IMAD R2, R2, -0xf0, R3 ;  /* 0xffffff1002027824 */ /* 0x000fc800078e0203 */
[----:B------:R-:W-:Y:S01]  /*00e0*/  IMAD R5, R5, 0xf0, R2 ;  /* 0x000000f005057824 */ /* 0x000fe200078e0202 */
[----:B------:R-:W-:-:S03]  /*00f0*/  HFMA2.MMA R2, -RZ, RZ, 0, 0 ;  /* 0x00000000ff027435 */ /* 0x000fc600000001ff */
[----:B--2---:R-:W-:Y:S02]  /*0100*/  IMAD.WIDE R6, R5, 0x4, R6 ;  /* 0x0000000405067825 */ /* 0x004fe400078e0206 */
[----:B------:R-:W1:Y:S05]  /*0110*/  LDC.64 R4, c[0x0][0x210] ;  /* 0x00008400ff047b82 */ /* 0x000e6a0000000a00 */
[----:B------:R2:W3:Y:S01]  /*0120*/  @!P0 LDG.E.EL R2, desc[UR4][R6.64] ;  /* 0x0000000406028981 */ /* 0x0004e2000c2e1900 */
[----:B------:R-:W-:Y:S02]  /*0130*/  IMAD.MOV.U32 R0, RZ, RZ, RZ ;  /* 0x000000ffff007224 */ /* 0x000fe400078e00ff */
[----:B--2---:R-:W2:Y:S01]  /*0140*/  LDC.64 R6, c[0x0][0x220] ;  /* 0x00008800ff067b82 */ /* 0x004ea20000000a00 */
[----:B-1----:R-:W-:-:S05]  /*0150*/  IMAD.WIDE R4, R3, 0x4, R4 ;  /* 0x0000000403047825 */ /* 0x002fca00078e0204 */
[----:B------:R-:W4:Y:S01]  /*0160*/  @!P0 LDG.E R0, desc[UR4][R4.64] ;  /* 0x0000000404008981 */ /* 0x000f22000c1e1900 */
[----:B---3--:R-:W-:-:S05]  /*0170*/  FADD R2, R2, 3 ;  /* 0x4040000002027421 */ /* 0x008fca0000000000 */
[----:B------:R-:W-:-:S04]  /*0180*/  FSETP.GTU.AND P1, PT, R2, RZ, PT ;  /* 0x000000ff0200720b */ /* 0x000fc80003f2c000 */
[----:B------:R-:W-:-:S04]  /*0190*/  FSEL R2, R2, RZ, P1 ;  /* 0x000000ff02027208 */ /* 0x000fc80000800000 */
[C---:B------:R-:W-:Y:S01]  /*01a0*/  FSETP.GEU.AND P2, PT, R2.reuse, 6, PT ;  /* 0x40c000000200780b */ /* 0x040fe20003f4e000 */
[C---:B------:R-:W-:Y:S01]  /*01b0*/  FMUL R9, R2.reuse, 0.16666667163372039795 ;  /* 0x3e2aaaab02097820 */ /* 0x040fe20000400000 */
[----:B------:R-:W-:-:S11]  /*01c0*/  FSETP.NAN.AND P1, PT, R2, R2, PT ;  /* 0x000000020200720b */ /* 0x000fd60003f28000 */
[----:B------:R-:W-:-:S05]  /*01d0*/  @P2 FSEL R9, R9, 1, P1 ;  /* 0x3f80000009092808 */ /* 0x000fca0000800000 */
[CC--:B----4-:R-:W-:Y:S01]  /*01e0*/  FFMA R2, R9.reuse, R0.reuse, 3 ;  /* 0x4040000009027423 */ /* 0x0d0fe20000000000 */
[----:B------:R-:W-:-:S04]  /*01f0*/  FMUL R9, R9, R0 ;  /* 0x0000000009097220 */ /* 0x000fc80000400000 */
[C---:B------:R-:W-:Y:S01]  /*0200*/  FSETP.GTU.AND P1, PT, R2.reuse, RZ, PT ;  /* 0x000000ff0200720b */ /* 0x040fe20003f2c000 */
[----:B------:R1:W-:Y:S03]  /*0210*/  @!P0 STG.E desc[UR4][R4.64], R9 ;  /* 0x0000000904008986 */ /* 0x0003e6000c101904 */
[----:B------:R-:W-:-:S04]  /*0220*/  FSEL R2, R2, RZ, P1 ;  /* 0x000000ff02027208 */ /* 0x000fc80000800000 */
[C---:B------:R-:W-:Y:S01]  /*0230*/  FSETP.GEU.AND P2, PT, R2.reuse, 6, PT ;  /* 0x40c000000200780b */ /* 0x040fe20003f4e000 */
[C---:B------:R-:W-:Y:S01]  /*0240*/  FMUL R8, R2.reuse, 0.16666667163372039795 ;  /* 0x3e2aaaab02087820 */ /* 0x040fe20000400000 */
[----:B------:R-:W-:Y:S01]  /*0250*/  FSETP.NAN.AND P1, PT, R2, R2, PT ;  /* 0x000000020200720b */ /* 0x000fe20003f28000 */
[----:B--2---:R-:W-:-:S10]  /*0260*/  IMAD.WIDE R2, R3, 0x4, R6 ;  /* 0x0000000403027825 */ /* 0x004fd400078e0206 */
[----:B------:R-:W-:-:S05]  /*0270*/  @P2 FSEL R8, R8, 1, P1 ;  /* 0x3f80000008082808 */ /* 0x000fca0000800000 */
[----:B------:R-:W-:Y:S01]  /*0280*/  FMUL R7, R9, R8 ;  /* 0x0000000809077220 */ /* 0x000fe20000400000 */
[----:B-1----:R-:W-:Y:S06]  /*0290*/  @P0 EXIT ;  /* 0x000000000000094d */ /* 0x002fec0003800000 */
[----:B------:R-:W-:Y:S01]  /*02a0*/  STG.E desc[UR4][R2.64], R7 ;  /* 0x0000000702007986 */ /* 0x000fe2000c101904 */
[----:B------:R-:W-:Y:S05]  /*02b0*/  EXIT ;  /* 0x000000000000794d */ /* 0x000fea0003800000 */
.L_x_0:
[----:B------:R-:W-:-:S00]  /*02c0*/  BRA `(.L_x_0) ;  /* 0xfffffffc00fc7947 */ /* 0x000fc0000383ffff */
[----:B------:R-:W-:-:S00]  /*02d0*/  NOP ;  /* 0x0000000000007918 */ /* 0x000fc00000000000 */
        /* <DEDUP_REMOVED lines=10> */
.L_x_1:


//--------------------- .nv.constant0.triton_poi_fused_add_div_hardtanh_mul_24 --------------------------
	.section	.nv.constant0.triton_poi_fused_add_div_hardtanh_mul_24,"a",@progbits
	.sectionflags	@""
	.align	4
.nv.constant0.triton_poi_fused_add_div_hardtanh_mul_24:
	.zero		556
